//
// Generated by NVIDIA NVVM Compiler
//
// Compiler Build ID: CL-36424714
// Cuda compilation tools, release 13.0, V13.0.88
// Based on NVVM 20.0.0
//

.version 9.0
.target sm_100
.address_size 64

	// .globl	_Z20reduceNeighboredLessPiS_i

.visible .entry _Z20reduceNeighboredLessPiS_i(
	.param .u64 .ptr .align 1 _Z20reduceNeighboredLessPiS_i_param_0,
	.param .u64 .ptr .align 1 _Z20reduceNeighboredLessPiS_i_param_1,
	.param .u32 _Z20reduceNeighboredLessPiS_i_param_2
)
{
	.reg .pred 	%p<6>;
	.reg .b32 	%r<17>;
	.reg .b64 	%rd<13>;

	ld.param.u64 	%rd3, [_Z20reduceNeighboredLessPiS_i_param_0];
	ld.param.u64 	%rd2, [_Z20reduceNeighboredLessPiS_i_param_1];
	ld.param.u32 	%r7, [_Z20reduceNeighboredLessPiS_i_param_2];
	cvta.to.global.u64 	%rd4, %rd3;
	mov.u32 	%r1, %tid.x;
	mov.u32 	%r2, %ctaid.x;
	mov.u32 	%r3, %ntid.x;
	mul.lo.s32 	%r8, %r2, %r3;
	add.s32 	%r9, %r8, %r1;
	mul.wide.u32 	%rd5, %r8, 4;
	add.s64 	%rd1, %rd4, %rd5;
	setp.ge.u32 	%p1, %r9, %r7;
	@%p1 bra 	$L__BB0_8;
	setp.lt.u32 	%p2, %r3, 2;
	@%p2 bra 	$L__BB0_6;
	mov.b32 	%r16, 1;
$L__BB0_3:
	shl.b32 	%r5, %r16, 1;
	mul.lo.s32 	%r6, %r5, %r1;
	setp.ge.u32 	%p3, %r6, %r3;
	@%p3 bra 	$L__BB0_5;
	add.s32 	%r11, %r6, %r16;
	mul.wide.u32 	%rd6, %r11, 4;
	add.s64 	%rd7, %rd1, %rd6;
	ld.global.u32 	%r12, [%rd7];
	mul.wide.u32 	%rd8, %r6, 4;
	add.s64 	%rd9, %rd1, %rd8;
	ld.global.u32 	%r13, [%rd9];
	add.s32 	%r14, %r13, %r12;
	st.global.u32 	[%rd9], %r14;
$L__BB0_5:
	bar.sync 	0;
	setp.lt.u32 	%p4, %r5, %r3;
	mov.u32 	%r16, %r5;
	@%p4 bra 	$L__BB0_3;
$L__BB0_6:
	setp.ne.s32 	%p5, %r1, 0;
	@%p5 bra 	$L__BB0_8;
	ld.global.u32 	%r15, [%rd1];
	cvta.to.global.u64 	%rd10, %rd2;
	mul.wide.u32 	%rd11, %r2, 4;
	add.s64 	%rd12, %rd10, %rd11;
	st.global.u32 	[%rd12], %r15;
$L__BB0_8:
	ret;

}
	// .globl	_Z16reduceNeighboredPiS_i
.visible .entry _Z16reduceNeighboredPiS_i(
	.param .u64 .ptr .align 1 _Z16reduceNeighboredPiS_i_param_0,
	.param .u64 .ptr .align 1 _Z16reduceNeighboredPiS_i_param_1,
	.param .u32 _Z16reduceNeighboredPiS_i_param_2
)
{
	.reg .pred 	%p<6>;
	.reg .b32 	%r<17>;
	.reg .b64 	%rd<13>;

	ld.param.u64 	%rd4, [_Z16reduceNeighboredPiS_i_param_0];
	ld.param.u64 	%rd3, [_Z16reduceNeighboredPiS_i_param_1];
	ld.param.u32 	%r6, [_Z16reduceNeighboredPiS_i_param_2];
	cvta.to.global.u64 	%rd5, %rd4;
	mov.u32 	%r1, %tid.x;
	mov.u32 	%r2, %ctaid.x;
	mov.u32 	%r3, %ntid.x;
	mul.lo.s32 	%r7, %r2, %r3;
	add.s32 	%r8, %r7, %r1;
	mul.wide.u32 	%rd6, %r7, 4;
	add.s64 	%rd1, %rd5, %rd6;
	setp.ge.u32 	%p1, %r8, %r6;
	@%p1 bra 	$L__BB1_8;
	setp.lt.u32 	%p2, %r3, 2;
	@%p2 bra 	$L__BB1_6;
	mul.wide.u32 	%rd7, %r1, 4;
	add.s64 	%rd2, %rd1, %rd7;
	mov.b32 	%r16, 1;
$L__BB1_3:
	shl.b32 	%r5, %r16, 1;
	add.s32 	%r10, %r5, -1;
	and.b32  	%r11, %r10, %r1;
	setp.ne.s32 	%p3, %r11, 0;
	@%p3 bra 	$L__BB1_5;
	mul.wide.s32 	%rd8, %r16, 4;
	add.s64 	%rd9, %rd2, %rd8;
	ld.global.u32 	%r12, [%rd9];
	ld.global.u32 	%r13, [%rd2];
	add.s32 	%r14, %r13, %r12;
	st.global.u32 	[%rd2], %r14;
$L__BB1_5:
	bar.sync 	0;
	setp.lt.u32 	%p4, %r5, %r3;
	mov.u32 	%r16, %r5;
	@%p4 bra 	$L__BB1_3;
$L__BB1_6:
	setp.ne.s32 	%p5, %r1, 0;
	@%p5 bra 	$L__BB1_8;
	ld.global.u32 	%r15, [%rd1];
	cvta.to.global.u64 	%rd10, %rd3;
	mul.wide.u32 	%rd11, %r2, 4;
	add.s64 	%rd12, %rd10, %rd11;
	st.global.u32 	[%rd12], %r15;
$L__BB1_8:
	ret;

}
	// .globl	_Z6warmupPiS_i
.visible .entry _Z6warmupPiS_i(
	.param .u64 .ptr .align 1 _Z6warmupPiS_i_param_0,
	.param .u64 .ptr .align 1 _Z6warmupPiS_i_param_1,
	.param .u32 _Z6warmupPiS_i_param_2
)
{
	.reg .pred 	%p<6>;
	.reg .b32 	%r<17>;
	.reg .b64 	%rd<13>;

	ld.param.u64 	%rd4, [_Z6warmupPiS_i_param_0];
	ld.param.u64 	%rd3, [_Z6warmupPiS_i_param_1];
	ld.param.u32 	%r6, [_Z6warmupPiS_i_param_2];
	cvta.to.global.u64 	%rd5, %rd4;
	mov.u32 	%r1, %tid.x;
	mov.u32 	%r2, %ctaid.x;
	mov.u32 	%r3, %ntid.x;
	mul.lo.s32 	%r7, %r2, %r3;
	add.s32 	%r8, %r7, %r1;
	mul.wide.u32 	%rd6, %r7, 4;
	add.s64 	%rd1, %rd5, %rd6;
	setp.ge.u32 	%p1, %r8, %r6;
	@%p1 bra 	$L__BB2_8;
	setp.lt.u32 	%p2, %r3, 2;
	@%p2 bra 	$L__BB2_6;
	mul.wide.u32 	%rd7, %r1, 4;
	add.s64 	%rd2, %rd1, %rd7;
	mov.b32 	%r16, 1;
$L__BB2_3:
	shl.b32 	%r5, %r16, 1;
	add.s32 	%r10, %r5, -1;
	and.b32  	%r11, %r10, %r1;
	setp.ne.s32 	%p3, %r11, 0;
	@%p3 bra 	$L__BB2_5;
	mul.wide.s32 	%rd8, %r16, 4;
	add.s64 	%rd9, %rd2, %rd8;
	ld.global.u32 	%r12, [%rd9];
	ld.global.u32 	%r13, [%rd2];
	add.s32 	%r14, %r13, %r12;
	st.global.u32 	[%rd2], %r14;
$L__BB2_5:
	bar.sync 	0;
	setp.lt.u32 	%p4, %r5, %r3;
	mov.u32 	%r16, %r5;
	@%p4 bra 	$L__BB2_3;
$L__BB2_6:
	setp.ne.s32 	%p5, %r1, 0;
	@%p5 bra 	$L__BB2_8;
	ld.global.u32 	%r15, [%rd1];
	cvta.to.global.u64 	%rd10, %rd3;
	mul.wide.u32 	%rd11, %r2, 4;
	add.s64 	%rd12, %rd10, %rd11;
	st.global.u32 	[%rd12], %r15;
$L__BB2_8:
	ret;

}


// ===== COMPILED SASS (sm_100) =====

	.target	sm_100

	.elftype	@"ET_EXEC"


//--------------------- .note.nv.tkinfo           --------------------------
	.section	.note.nv.tkinfo,"",@"SHT_NOTE"
	.sectionflags	@"SHF_NOTE_NV_TKINFO"
	.tkinfo
        /*0018*/ 	.word	0x00000002
        /*0030*/ 	.string	""
        /*0030*/ 	.string	"ptxas"
        /*0030*/ 	.string	"Cuda compilation tools, release 13.0, V13.0.88"
        /*0030*/ 	.string	"Build cuda_13.0.r13.0/compiler.36424714_0"
        /*0030*/ 	.string	"-arch sm_100 -m 64 "



//--------------------- .note.nv.cuinfo           --------------------------
	.section	.note.nv.cuinfo,"",@"SHT_NOTE"
	.sectionflags	@"SHF_NOTE_NV_CUINFO"
        /*0018*/ 	.short	0x0002
        /*001a*/ 	.short	0x0064
        /*001c*/ 	.short	0x0082
	.zero		2


//--------------------- .nv.info                  --------------------------
	.section	.nv.info,"",@"SHT_CUDA_INFO"
	.align	4


	//----- nvinfo : EIATTR_REGCOUNT
	.align		4
        /*0000*/ 	.byte	0x04, 0x2f
        /*0002*/ 	.short	(.L_1 - .L_0)
	.align		4
.L_0:
        /*0004*/ 	.word	index@(_Z20reduceNeighboredLessPiS_i)
        /*0008*/ 	.word	0x0000000e


	//----- nvinfo : EIATTR_FRAME_SIZE
	.align		4
.L_1:
        /*000c*/ 	.byte	0x04, 0x11
        /*000e*/ 	.short	(.L_3 - .L_2)
	.align		4
.L_2:
        /*0010*/ 	.word	index@(_Z20reduceNeighboredLessPiS_i)
        /*0014*/ 	.word	0x00000000


	//----- nvinfo : EIATTR_REGCOUNT
	.align		4
.L_3:
        /*0018*/ 	.byte	0x04, 0x2f
        /*001a*/ 	.short	(.L_5 - .L_4)
	.align		4
.L_4:
        /*001c*/ 	.word	index@(_Z16reduceNeighboredPiS_i)
        /*0020*/ 	.word	0x00000010


	//----- nvinfo : EIATTR_FRAME_SIZE
	.align		4
.L_5:
        /*0024*/ 	.byte	0x04, 0x11
        /*0026*/ 	.short	(.L_7 - .L_6)
	.align		4
.L_6:
        /*0028*/ 	.word	index@(_Z16reduceNeighboredPiS_i)
        /*002c*/ 	.word	0x00000000


	//----- nvinfo : EIATTR_REGCOUNT
	.align		4
.L_7:
        /*0030*/ 	.byte	0x04, 0x2f
        /*0032*/ 	.short	(.L_9 - .L_8)
	.align		4
.L_8:
        /*0034*/ 	.word	index@(_Z6warmupPiS_i)
        /*0038*/ 	.word	0x00000010


	//----- nvinfo : EIATTR_FRAME_SIZE
	.align		4
.L_9:
        /*003c*/ 	.byte	0x04, 0x11
        /*003e*/ 	.short	(.L_11 - .L_10)
	.align		4
.L_10:
        /*0040*/ 	.word	index@(_Z6warmupPiS_i)
        /*0044*/ 	.word	0x00000000


	//----- nvinfo : EIATTR_MIN_STACK_SIZE
	.align		4
.L_11:
        /*0048*/ 	.byte	0x04, 0x12
        /*004a*/ 	.short	(.L_13 - .L_12)
	.align		4
.L_12:
        /*004c*/ 	.word	index@(_Z6warmupPiS_i)
        /*0050*/ 	.word	0x00000000


	//----- nvinfo : EIATTR_MIN_STACK_SIZE
	.align		4
.L_13:
        /*0054*/ 	.byte	0x04, 0x12
        /*0056*/ 	.short	(.L_15 - .L_14)
	.align		4
.L_14:
        /*0058*/ 	.word	index@(_Z16reduceNeighboredPiS_i)
        /*005c*/ 	.word	0x00000000


	//----- nvinfo : EIATTR_MIN_STACK_SIZE
	.align		4
.L_15:
        /*0060*/ 	.byte	0x04, 0x12
        /*0062*/ 	.short	(.L_17 - .L_16)
	.align		4
.L_16:
        /*0064*/ 	.word	index@(_Z20reduceNeighboredLessPiS_i)
        /*0068*/ 	.word	0x00000000
.L_17:


//--------------------- .nv.compat                --------------------------
	.section	.nv.compat,"",@"SHT_CUDA_COMPAT_INFO"
	.align	4
        /*0000*/ 	.byte	0x02, 0x09, 0x00, 0x00, 0x02, 0x02, 0x01, 0x00, 0x02, 0x05, 0x05, 0x00, 0x03, 0x07, 0x01, 0x01
        /*0010*/ 	.byte	0x02, 0x03, 0x00, 0x00, 0x02, 0x06, 0x01, 0x00, 0x04, 0x0b, 0x08, 0x00, 0x09, 0x00, 0x00, 0x00
        /*0020*/ 	.byte	0x00, 0x00, 0x00, 0x00


//--------------------- .nv.info._Z6warmupPiS_i   --------------------------
	.section	.nv.info._Z6warmupPiS_i,"",@"SHT_CUDA_INFO"
	.sectionflags	@""
	.align	4


	//----- nvinfo : EIATTR_CUDA_API_VERSION
	.align		4
        /*0000*/ 	.byte	0x04, 0x37
        /*0002*/ 	.short	(.L_19 - .L_18)
.L_18:
        /*0004*/ 	.word	0x00000082


	//----- nvinfo : EIATTR_KPARAM_INFO
	.align		4
.L_19:
        /*0008*/ 	.byte	0x04, 0x17
        /*000a*/ 	.short	(.L_21 - .L_20)
.L_20:
        /*000c*/ 	.word	0x00000000
        /*0010*/ 	.short	0x0002
        /*0012*/ 	.short	0x0010
        /*0014*/ 	.byte	0x00, 0xf0, 0x11, 0x00


	//----- nvinfo : EIATTR_KPARAM_INFO
	.align		4
.L_21:
        /*0018*/ 	.byte	0x04, 0x17
        /*001a*/ 	.short	(.L_23 - .L_22)
.L_22:
        /*001c*/ 	.word	0x00000000
        /*0020*/ 	.short	0x0001
        /*0022*/ 	.short	0x0008
        /*0024*/ 	.byte	0x00, 0xf5, 0x21, 0x00


	//----- nvinfo : EIATTR_KPARAM_INFO
	.align		4
.L_23:
        /*0028*/ 	.byte	0x04, 0x17
        /*002a*/ 	.short	(.L_25 - .L_24)
.L_24:
        /*002c*/ 	.word	0x00000000
        /*0030*/ 	.short	0x0000
        /*0032*/ 	.short	0x0000
        /*0034*/ 	.byte	0x00, 0xf5, 0x21, 0x00


	//----- nvinfo : EIATTR_SPARSE_MMA_MASK
	.align		4
.L_25:
        /*0038*/ 	.byte	0x03, 0x50
        /*003a*/ 	.short	0x0000


	//----- nvinfo : EIATTR_MAXREG_COUNT
	.align		4
        /*003c*/ 	.byte	0x03, 0x1b
        /*003e*/ 	.short	0x00ff


	//----- nvinfo : EIATTR_NUM_BARRIERS
	.align		4
        /*0040*/ 	.byte	0x02, 0x4c
        /*0042*/ 	.byte	0x01
	.zero		1


	//----- nvinfo : EIATTR_MERCURY_ISA_VERSION
	.align		4
        /*0044*/ 	.byte	0x03, 0x5f
        /*0046*/ 	.short	0x0101


	//----- nvinfo : EIATTR_VRC_CTA_INIT_COUNT
	.align		4
        /*0048*/ 	.byte	0x02, 0x4a
	.zero		1
	.zero		1


	//----- nvinfo : EIATTR_EXIT_INSTR_OFFSETS
	.align		4
        /*004c*/ 	.byte	0x04, 0x1c
        /*004e*/ 	.short	(.L_27 - .L_26)


	//   ....[0]....
.L_26:
        /*0050*/ 	.word	0x00000090


	//   ....[1]....
        /*0054*/ 	.word	0x00000200


	//   ....[2]....
        /*0058*/ 	.word	0x00000250


	//----- nvinfo : EIATTR_CRS_STACK_SIZE
	.align		4
.L_27:
        /*005c*/ 	.byte	0x04, 0x1e
        /*005e*/ 	.short	(.L_29 - .L_28)
.L_28:
        /*0060*/ 	.word	0x00000000


	//----- nvinfo : EIATTR_CBANK_PARAM_SIZE
	.align		4
.L_29:
        /*0064*/ 	.byte	0x03, 0x19
        /*0066*/ 	.short	0x0014


	//----- nvinfo : EIATTR_PARAM_CBANK
	.align		4
        /*0068*/ 	.byte	0x04, 0x0a
        /*006a*/ 	.short	(.L_31 - .L_30)
	.align		4
.L_30:
        /*006c*/ 	.word	index@(.nv.constant0._Z6warmupPiS_i)
        /*0070*/ 	.short	0x0380
        /*0072*/ 	.short	0x0014


	//----- nvinfo : EIATTR_SW_WAR
	.align		4
.L_31:
        /*0074*/ 	.byte	0x04, 0x36
        /*0076*/ 	.short	(.L_33 - .L_32)
.L_32:
        /*0078*/ 	.word	0x00000008
.L_33:


//--------------------- .nv.info._Z16reduceNeighboredPiS_i --------------------------
	.section	.nv.info._Z16reduceNeighboredPiS_i,"",@"SHT_CUDA_INFO"
	.sectionflags	@""
	.align	4


	//----- nvinfo : EIATTR_CUDA_API_VERSION
	.align		4
        /*0000*/ 	.byte	0x04, 0x37
        /*0002*/ 	.short	(.L_35 - .L_34)
.L_34:
        /*0004*/ 	.word	0x00000082


	//----- nvinfo : EIATTR_KPARAM_INFO
	.align		4
.L_35:
        /*0008*/ 	.byte	0x04, 0x17
        /*000a*/ 	.short	(.L_37 - .L_36)
.L_36:
        /*000c*/ 	.word	0x00000000
        /*0010*/ 	.short	0x0002
        /*0012*/ 	.short	0x0010
        /*0014*/ 	.byte	0x00, 0xf0, 0x11, 0x00


	//----- nvinfo : EIATTR_KPARAM_INFO
	.align		4
.L_37:
        /*0018*/ 	.byte	0x04, 0x17
        /*001a*/ 	.short	(.L_39 - .L_38)
.L_38:
        /*001c*/ 	.word	0x00000000
        /*0020*/ 	.short	0x0001
        /*0022*/ 	.short	0x0008
        /*0024*/ 	.byte	0x00, 0xf5, 0x21, 0x00


	//----- nvinfo : EIATTR_KPARAM_INFO
	.align		4
.L_39:
        /*0028*/ 	.byte	0x04, 0x17
        /*002a*/ 	.short	(.L_41 - .L_40)
.L_40:
        /*002c*/ 	.word	0x00000000
        /*0030*/ 	.short	0x0000
        /*0032*/ 	.short	0x0000
        /*0034*/ 	.byte	0x00, 0xf5, 0x21, 0x00


	//----- nvinfo : EIATTR_SPARSE_MMA_MASK
	.align		4
.L_41:
        /*0038*/ 	.byte	0x03, 0x50
        /*003a*/ 	.short	0x0000


	//----- nvinfo : EIATTR_MAXREG_COUNT
	.align		4
        /*003c*/ 	.byte	0x03, 0x1b
        /*003e*/ 	.short	0x00ff


	//----- nvinfo : EIATTR_NUM_BARRIERS
	.align		4
        /*0040*/ 	.byte	0x02, 0x4c
        /*0042*/ 	.byte	0x01
	.zero		1


	//----- nvinfo : EIATTR_MERCURY_ISA_VERSION
	.align		4
        /*0044*/ 	.byte	0x03, 0x5f
        /*0046*/ 	.short	0x0101


	//----- nvinfo : EIATTR_VRC_CTA_INIT_COUNT
	.align		4
        /*0048*/ 	.byte	0x02, 0x4a
	.zero		1
	.zero		1


	//----- nvinfo : EIATTR_EXIT_INSTR_OFFSETS
	.align		4
        /*004c*/ 	.byte	0x04, 0x1c
        /*004e*/ 	.short	(.L_43 - .L_42)


	//   ....[0]....
.L_42:
        /*0050*/ 	.word	0x00000090


	//   ....[1]....
        /*0054*/ 	.word	0x00000200


	//   ....[2]....
        /*0058*/ 	.word	0x00000250


	//----- nvinfo : EIATTR_CRS_STACK_SIZE
	.align		4
.L_43:
        /*005c*/ 	.byte	0x04, 0x1e
        /*005e*/ 	.short	(.L_45 - .L_44)
.L_44:
        /*0060*/ 	.word	0x00000000


	//----- nvinfo : EIATTR_CBANK_PARAM_SIZE
	.align		4
.L_45:
        /*0064*/ 	.byte	0x03, 0x19
        /*0066*/ 	.short	0x0014


	//----- nvinfo : EIATTR_PARAM_CBANK
	.align		4
        /*0068*/ 	.byte	0x04, 0x0a
        /*006a*/ 	.short	(.L_47 - .L_46)
	.align		4
.L_46:
        /*006c*/ 	.word	index@(.nv.constant0._Z16reduceNeighboredPiS_i)
        /*0070*/ 	.short	0x0380
        /*0072*/ 	.short	0x0014


	//----- nvinfo : EIATTR_SW_WAR
	.align		4
.L_47:
        /*0074*/ 	.byte	0x04, 0x36
        /*0076*/ 	.short	(.L_49 - .L_48)
.L_48:
        /*0078*/ 	.word	0x00000008
.L_49:


//--------------------- .nv.info._Z20reduceNeighboredLessPiS_i --------------------------
	.section	.nv.info._Z20reduceNeighboredLessPiS_i,"",@"SHT_CUDA_INFO"
	.sectionflags	@""
	.align	4


	//----- nvinfo : EIATTR_CUDA_API_VERSION
	.align		4
        /*0000*/ 	.byte	0x04, 0x37
        /*0002*/ 	.short	(.L_51 - .L_50)
.L_50:
        /*0004*/ 	.word	0x00000082


	//----- nvinfo : EIATTR_KPARAM_INFO
	.align		4
.L_51:
        /*0008*/ 	.byte	0x04, 0x17
        /*000a*/ 	.short	(.L_53 - .L_52)
.L_52:
        /*000c*/ 	.word	0x00000000
        /*0010*/ 	.short	0x0002
        /*0012*/ 	.short	0x0010
        /*0014*/ 	.byte	0x00, 0xf0, 0x11, 0x00


	//----- nvinfo : EIATTR_KPARAM_INFO
	.align		4
.L_53:
        /*0018*/ 	.byte	0x04, 0x17
        /*001a*/ 	.short	(.L_55 - .L_54)
.L_54:
        /*001c*/ 	.word	0x00000000
        /*0020*/ 	.short	0x0001
        /*0022*/ 	.short	0x0008
        /*0024*/ 	.byte	0x00, 0xf5, 0x21, 0x00


	//----- nvinfo : EIATTR_KPARAM_INFO
	.align		4
.L_55:
        /*0028*/ 	.byte	0x04, 0x17
        /*002a*/ 	.short	(.L_57 - .L_56)
.L_56:
        /*002c*/ 	.word	0x00000000
        /*0030*/ 	.short	0x0000
        /*0032*/ 	.short	0x0000
        /*0034*/ 	.byte	0x00, 0xf5, 0x21, 0x00


	//----- nvinfo : EIATTR_SPARSE_MMA_MASK
	.align		4
.L_57:
        /*0038*/ 	.byte	0x03, 0x50
        /*003a*/ 	.short	0x0000


	//----- nvinfo : EIATTR_MAXREG_COUNT
	.align		4
        /*003c*/ 	.byte	0x03, 0x1b
        /*003e*/ 	.short	0x00ff


	//----- nvinfo : EIATTR_NUM_BARRIERS
	.align		4
        /*0040*/ 	.byte	0x02, 0x4c
        /*0042*/ 	.byte	0x01
	.zero		1


	//----- nvinfo : EIATTR_MERCURY_ISA_VERSION
	.align		4
        /*0044*/ 	.byte	0x03, 0x5f
        /*0046*/ 	.short	0x0101


	//----- nvinfo : EIATTR_VRC_CTA_INIT_COUNT
	.align		4
        /*0048*/ 	.byte	0x02, 0x4a
	.zero		1
	.zero		1


	//----- nvinfo : EIATTR_EXIT_INSTR_OFFSETS
	.align		4
        /*004c*/ 	.byte	0x04, 0x1c
        /*004e*/ 	.short	(.L_59 - .L_58)


	//   ....[0]....
.L_58:
        /*0050*/ 	.word	0x00000090


	//   ....[1]....
        /*0054*/ 	.word	0x00000210


	//   ....[2]....
        /*0058*/ 	.word	0x00000260


	//----- nvinfo : EIATTR_CRS_STACK_SIZE
	.align		4
.L_59:
        /*005c*/ 	.byte	0x04, 0x1e
        /*005e*/ 	.short	(.L_61 - .L_60)
.L_60:
        /*0060*/ 	.word	0x00000000


	//----- nvinfo : EIATTR_CBANK_PARAM_SIZE
	.align		4
.L_61:
        /*0064*/ 	.byte	0x03, 0x19
        /*0066*/ 	.short	0x0014


	//----- nvinfo : EIATTR_PARAM_CBANK
	.align		4
        /*0068*/ 	.byte	0x04, 0x0a
        /*006a*/ 	.short	(.L_63 - .L_62)
	.align		4
.L_62:
        /*006c*/ 	.word	index@(.nv.constant0._Z20reduceNeighboredLessPiS_i)
        /*0070*/ 	.short	0x0380
        /*0072*/ 	.short	0x0014


	//----- nvinfo : EIATTR_SW_WAR
	.align		4
.L_63:
        /*0074*/ 	.byte	0x04, 0x36
        /*0076*/ 	.short	(.L_65 - .L_64)
.L_64:
        /*0078*/ 	.word	0x00000008
.L_65:


//--------------------- .nv.callgraph             --------------------------
	.section	.nv.callgraph,"",@"SHT_CUDA_CALLGRAPH"
	.align	4
	.sectionentsize	8
	.align		4
        /*0000*/ 	.word	0x00000000
	.align		4
        /*0004*/ 	.word	0xffffffff
	.align		4
        /*0008*/ 	.word	0x00000000
	.align		4
        /*000c*/ 	.word	0xfffffffe
	.align		4
        /*0010*/ 	.word	0x00000000
	.align		4
        /*0014*/ 	.word	0xfffffffd
	.align		4
        /*0018*/ 	.word	0x00000000
	.align		4
        /*001c*/ 	.word	0xfffffffc


//--------------------- .text._Z6warmupPiS_i      --------------------------
	.section	.text._Z6warmupPiS_i,"ax",@progbits
	.align	128
        .global         _Z6warmupPiS_i
        .type           _Z6warmupPiS_i,@function
        .size           _Z6warmupPiS_i,(.L_x_15 - _Z6warmupPiS_i)
        .other          _Z6warmupPiS_i,@"STO_CUDA_ENTRY STV_DEFAULT"
_Z6warmupPiS_i:
.text._Z6warmupPiS_i:
[----:B------:R-:W-:Y:S01]  /*0000*/  LDC R1, c[0x0][0x37c] ;  /* 0x0000df00ff017b82 */ /* 0x000fe20000000800 */
[----:B------:R-:W0:Y:S01]  /*0010*/  S2R R13, SR_CTAID.X ;  /* 0x00000000000d7919 */ /* 0x000e220000002500 */
[----:B------:R-:W0:Y:S06]  /*0020*/  LDCU UR4, c[0x0][0x360] ;  /* 0x00006c00ff0477ac */ /* 0x000e2c0008000800 */
[----:B------:R-:W1:Y:S01]  /*0030*/  LDC.64 R2, c[0x0][0x380] ;  /* 0x0000e000ff027b82 */ /* 0x000e620000000a00 */
[----:B------:R-:W2:Y:S01]  /*0040*/  S2R R11, SR_TID.X ;  /* 0x00000000000b7919 */ /* 0x000ea20000002100 */
[----:B------:R-:W3:Y:S01]  /*0050*/  LDCU UR5, c[0x0][0x390] ;  /* 0x00007200ff0577ac */ /* 0x000ee20008000800 */
[----:B0-----:R-:W-:-:S05]  /*0060*/  IMAD R5, R13, UR4, RZ ;  /* 0x000000040d057c24 */ /* 0x001fca000f8e02ff */
[----:B--2---:R-:W-:-:S04]  /*0070*/  IADD3 R0, PT, PT, R5, R11, RZ ;  /* 0x0000000b05007210 */ /* 0x004fc80007ffe0ff */
[----:B---3--:R-:W-:-:S13]  /*0080*/  ISETP.GE.U32.AND P0, PT, R0, UR5, PT ;  /* 0x0000000500007c0c */ /* 0x008fda000bf06070 */
[----:B-1----:R-:W-:Y:S05]  /*0090*/  @P0 EXIT ;  /* 0x000000000000094d */ /* 0x002fea0003800000 */
[----:B------:R-:W-:Y:S01]  /*00a0*/  UISETP.GE.U32.AND UP0, UPT, UR4, 0x2, UPT ;  /* 0x000000020400788c */ /* 0x000fe2000bf06070 */
[----:B------:R-:W-:Y:S01]  /*00b0*/  IMAD.WIDE.U32 R2, R5, 0x4, R2 ;  /* 0x0000000405027825 */ /* 0x000fe200078e0002 */
[----:B------:R-:W0:Y:S07]  /*00c0*/  LDCU.64 UR6, c[0x0][0x358] ;  /* 0x00006b00ff0677ac */ /* 0x000e2e0008000a00 */
[----:B------:R-:W-:Y:S05]  /*00d0*/  BRA.U !UP0, `(.L_x_0) ;  /* 0x0000000108447547 */ /* 0x000fea000b800000 */
[----:B------:R-:W-:Y:S02]  /*00e0*/  HFMA2 R7, -RZ, RZ, 0, 5.9604644775390625e-08 ;  /* 0x00000001ff077431 */ /* 0x000fe400000001ff */
[----:B------:R-:W-:-:S07]  /*00f0*/  IMAD.WIDE.U32 R4, R11, 0x4, R2 ;  /* 0x000000040b047825 */ /* 0x000fce00078e0002 */
.L_x_3:
[----:B------:R-:W-:Y:S01]  /*0100*/  SHF.L.U32 R8, R7, 0x1, RZ ;  /* 0x0000000107087819 */ /* 0x000fe200000006ff */
[----:B------:R-:W-:Y:S04]  /*0110*/  BSSY.RECONVERGENT B0, `(.L_x_1) ;  /* 0x0000009000007945 */ /* 0x000fe80003800200 */
[----:B------:R-:W-:-:S05]  /*0120*/  VIADD R0, R8, 0xffffffff ;  /* 0xffffffff08007836 */ /* 0x000fca0000000000 */
[----:B------:R-:W-:-:S13]  /*0130*/  LOP3.LUT P0, RZ, R0, R11, RZ, 0xc0, !PT ;  /* 0x0000000b00ff7212 */ /* 0x000fda000780c0ff */
[----:B-1----:R-:W-:Y:S05]  /*0140*/  @P0 BRA `(.L_x_2) ;  /* 0x0000000000140947 */ /* 0x002fea0003800000 */
[----:B------:R-:W-:Y:S01]  /*0150*/  IMAD.WIDE R6, R7, 0x4, R4 ;  /* 0x0000000407067825 */ /* 0x000fe200078e0204 */
[----:B0-----:R-:W2:Y:S05]  /*0160*/  LDG.E R9, desc[UR6][R4.64] ;  /* 0x0000000604097981 */ /* 0x001eaa000c1e1900 */
[----:B------:R-:W2:Y:S02]  /*0170*/  LDG.E R6, desc[UR6][R6.64] ;  /* 0x0000000606067981 */ /* 0x000ea4000c1e1900 */
[----:B--2---:R-:W-:-:S05]  /*0180*/  IADD3 R9, PT, PT, R6, R9, RZ ;  /* 0x0000000906097210 */ /* 0x004fca0007ffe0ff */
[----:B------:R1:W-:Y:S02]  /*0190*/  STG.E desc[UR6][R4.64], R9 ;  /* 0x0000000904007986 */ /* 0x0003e4000c101906 */
.L_x_2:
[----:B0-----:R-:W-:Y:S05]  /*01a0*/  BSYNC.RECONVERGENT B0 ;  /* 0x0000000000007941 */ /* 0x001fea0003800200 */
.L_x_1:
[----:B------:R-:W-:Y:S01]  /*01b0*/  BAR.SYNC.DEFER_BLOCKING 0x0 ;  /* 0x0000000000007b1d */ /* 0x000fe20000010000 */
[----:B------:R-:W-:Y:S01]  /*01c0*/  ISETP.GE.U32.AND P0, PT, R8, UR4, PT ;  /* 0x0000000408007c0c */ /* 0x000fe2000bf06070 */
[----:B------:R-:W-:-:S12]  /*01d0*/  IMAD.MOV.U32 R7, RZ, RZ, R8 ;  /* 0x000000ffff077224 */ /* 0x000fd800078e0008 */
[----:B------:R-:W-:Y:S05]  /*01e0*/  @!P0 BRA `(.L_x_3) ;  /* 0xfffffffc00c48947 */ /* 0x000fea000383ffff */
.L_x_0:
[----:B------:R-:W-:-:S13]  /*01f0*/  ISETP.NE.AND P0, PT, R11, RZ, PT ;  /* 0x000000ff0b00720c */ /* 0x000fda0003f05270 */
[----:B0-----:R-:W-:Y:S05]  /*0200*/  @P0 EXIT ;  /* 0x000000000000094d */ /* 0x001fea0003800000 */
[----:B------:R-:W2:Y:S01]  /*0210*/  LDG.E R3, desc[UR6][R2.64] ;  /* 0x0000000602037981 */ /* 0x000ea2000c1e1900 */
[----:B-1----:R-:W0:Y:S02]  /*0220*/  LDC.64 R4, c[0x0][0x388] ;  /* 0x0000e200ff047b82 */ /* 0x002e240000000a00 */
[----:B0-----:R-:W-:-:S05]  /*0230*/  IMAD.WIDE.U32 R4, R13, 0x4, R4 ;  /* 0x000000040d047825 */ /* 0x001fca00078e0004 */
[----:B--2---:R-:W-:Y:S01]  /*0240*/  STG.E desc[UR6][R4.64], R3 ;  /* 0x0000000304007986 */ /* 0x004fe2000c101906 */
[----:B------:R-:W-:Y:S05]  /*0250*/  EXIT ;  /* 0x000000000000794d */ /* 0x000fea0003800000 */
.L_x_4:
[----:B------:R-:W-:-:S00]  /*0260*/  BRA `(.L_x_4) ;  /* 0xfffffffc00fc7947 */ /* 0x000fc0000383ffff */
[----:B------:R-:W-:-:S00]  /*0270*/  NOP ;  /* 0x0000000000007918 */ /* 0x000fc00000000000 */
        /* <DEDUP_REMOVED lines=8> */
.L_x_15:


//--------------------- .text._Z16reduceNeighboredPiS_i --------------------------
	.section	.text._Z16reduceNeighboredPiS_i,"ax",@progbits
	.align	128
        .global         _Z16reduceNeighboredPiS_i
        .type           _Z16reduceNeighboredPiS_i,@function
        .size           _Z16reduceNeighboredPiS_i,(.L_x_16 - _Z16reduceNeighboredPiS_i)
        .other          _Z16reduceNeighboredPiS_i,@"STO_CUDA_ENTRY STV_DEFAULT"
_Z16reduceNeighboredPiS_i:
.text._Z16reduceNeighboredPiS_i:
        /* <DEDUP_REMOVED lines=16> */
.L_x_8:
        /* <DEDUP_REMOVED lines=10> */
.L_x_7:
[----:B0-----:R-:W-:Y:S05]  /*01a0*/  BSYNC.RECONVERGENT B0 ;  /* 0x0000000000007941 */ /* 0x001fea0003800200 */
.L_x_6:
[----:B------:R-:W-:Y:S01]  /*01b0*/  BAR.SYNC.DEFER_BLOCKING 0x0 ;  /* 0x0000000000007b1d */ /* 0x000fe20000010000 */
[----:B------:R-:W-:Y:S01]  /*01c0*/  ISETP.GE.U32.AND P0, PT, R8, UR4, PT ;  /* 0x0000000408007c0c */ /* 0x000fe2000bf06070 */
[----:B------:R-:W-:-:S12]  /*01d0*/  IMAD.MOV.U32 R7, RZ, RZ, R8 ;  /* 0x000000ffff077224 */ /* 0x000fd800078e0008 */
[----:B------:R-:W-:Y:S05]  /*01e0*/  @!P0 BRA `(.L_x_8) ;  /* 0xfffffffc00c48947 */ /* 0x000fea000383ffff */
.L_x_5:
[----:B------:R-:W-:-:S13]  /*01f0*/  ISETP.NE.AND P0, PT, R11, RZ, PT ;  /* 0x000000ff0b00720c */ /* 0x000fda0003f05270 */
[----:B0-----:R-:W-:Y:S05]  /*0200*/  @P0 EXIT ;  /* 0x000000000000094d */ /* 0x001fea0003800000 */
[----:B------:R-:W2:Y:S01]  /*0210*/  LDG.E R3, desc[UR6][R2.64] ;  /* 0x0000000602037981 */ /* 0x000ea2000c1e1900 */
[----:B-1----:R-:W0:Y:S02]  /*0220*/  LDC.64 R4, c[0x0][0x388] ;  /* 0x0000e200ff047b82 */ /* 0x002e240000000a00 */
[----:B0-----:R-:W-:-:S05]  /*0230*/  IMAD.WIDE.U32 R4, R13, 0x4, R4 ;  /* 0x000000040d047825 */ /* 0x001fca00078e0004 */
[----:B--2---:R-:W-:Y:S01]  /*0240*/  STG.E desc[UR6][R4.64], R3 ;  /* 0x0000000304007986 */ /* 0x004fe2000c101906 */
[----:B------:R-:W-:Y:S05]  /*0250*/  EXIT ;  /* 0x000000000000794d */ /* 0x000fea0003800000 */
.L_x_9:
        /* <DEDUP_REMOVED lines=10> */
.L_x_16:


//--------------------- .text._Z20reduceNeighboredLessPiS_i --------------------------
	.section	.text._Z20reduceNeighboredLessPiS_i,"ax",@progbits
	.align	128
        .global         _Z20reduceNeighboredLessPiS_i
        .type           _Z20reduceNeighboredLessPiS_i,@function
        .size           _Z20reduceNeighboredLessPiS_i,(.L_x_17 - _Z20reduceNeighboredLessPiS_i)
        .other          _Z20reduceNeighboredLessPiS_i,@"STO_CUDA_ENTRY STV_DEFAULT"
_Z20reduceNeighboredLessPiS_i:
.text._Z20reduceNeighboredLessPiS_i:
[----:B------:R-:W-:Y:S01]  /*0000*/  LDC R1, c[0x0][0x37c] ;  /* 0x0000df00ff017b82 */ /* 0x000fe20000000800 */
[----:B------:R-:W0:Y:S01]  /*0010*/  S2R R11, SR_CTAID.X ;  /* 0x00000000000b7919 */ /* 0x000e220000002500 */
[----:B------:R-:W0:Y:S01]  /*0020*/  LDCU UR6, c[0x0][0x360] ;  /* 0x00006c00ff0677ac */ /* 0x000e220008000800 */
[----:B------:R-:W1:Y:S01]  /*0030*/  S2R R0, SR_TID.X ;  /* 0x0000000000007919 */ /* 0x000e620000002100 */
[----:B------:R-:W2:Y:S01]  /*0040*/  LDCU UR4, c[0x0][0x390] ;  /* 0x00007200ff0477ac */ /* 0x000ea20008000800 */
[----:B0-----:R-:W-:-:S05]  /*0050*/  IMAD R5, R11, UR6, RZ ;  /* 0x000000060b057c24 */ /* 0x001fca000f8e02ff */
[----:B-1----:R-:W-:-:S04]  /*0060*/  IADD3 R2, PT, PT, R5, R0, RZ ;  /* 0x0000000005027210 */ /* 0x002fc80007ffe0ff */
[----:B--2---:R-:W-:Y:S02]  /*0070*/  ISETP.GE.U32.AND P0, PT, R2, UR4, PT ;  /* 0x0000000402007c0c */ /* 0x004fe4000bf06070 */
[----:B------:R-:W0:Y:S11]  /*0080*/  LDC.64 R2, c[0x0][0x380] ;  /* 0x0000e000ff027b82 */ /* 0x000e360000000a00 */
[----:B------:R-:W-:Y:S05]  /*0090*/  @P0 EXIT ;  /* 0x000000000000094d */ /* 0x000fea0003800000 */
[----:B------:R-:W-:Y:S01]  /*00a0*/  UISETP.GE.U32.AND UP0, UPT, UR6, 0x2, UPT ;  /* 0x000000020600788c */ /* 0x000fe2000bf06070 */
[----:B0-----:R-:W-:Y:S01]  /*00b0*/  IMAD.WIDE.U32 R2, R5, 0x4, R2 ;  /* 0x0000000405027825 */ /* 0x001fe200078e0002 */
[----:B------:R-:W0:Y:S07]  /*00c0*/  LDCU.64 UR8, c[0x0][0x358] ;  /* 0x00006b00ff0877ac */ /* 0x000e2e0008000a00 */
[----:B------:R-:W-:Y:S05]  /*00d0*/  BRA.U !UP0, `(.L_x_10) ;  /* 0x0000000108487547 */ /* 0x000fea000b800000 */
[----:B------:R-:W-:-:S05]  /*00e0*/  UMOV UR4, 0x1 ;  /* 0x0000000100047882 */ /* 0x000fca0000000000 */
.L_x_13:
[----:B------:R-:W-:Y:S01]  /*00f0*/  USHF.L.U32 UR5, UR4, 0x1, URZ ;  /* 0x0000000104057899 */ /* 0x000fe200080006ff */
[----:B------:R-:W-:Y:S05]  /*0100*/  BSSY.RECONVERGENT B0, `(.L_x_11) ;  /* 0x000000b000007945 */ /* 0x000fea0003800200 */
[----:B-1----:R-:W-:-:S05]  /*0110*/  IMAD R7, R0, UR5, RZ ;  /* 0x0000000500077c24 */ /* 0x002fca000f8e02ff */
[----:B------:R-:W-:-:S13]  /*0120*/  ISETP.GE.U32.AND P0, PT, R7, UR6, PT ;  /* 0x0000000607007c0c */ /* 0x000fda000bf06070 */
[----:B------:R-:W-:Y:S05]  /*0130*/  @P0 BRA `(.L_x_12) ;  /* 0x00000000001c0947 */ /* 0x000fea0003800000 */
[C---:B------:R-:W-:Y:S01]  /*0140*/  IADD3 R5, PT, PT, R7.reuse, UR4, RZ ;  /* 0x0000000407057c10 */ /* 0x040fe2000fffe0ff */
[----:B------:R-:W-:-:S04]  /*0150*/  IMAD.WIDE.U32 R6, R7, 0x4, R2 ;  /* 0x0000000407067825 */ /* 0x000fc800078e0002 */
[----:B------:R-:W-:Y:S01]  /*0160*/  IMAD.WIDE.U32 R4, R5, 0x4, R2 ;  /* 0x0000000405047825 */ /* 0x000fe200078e0002 */
[----:B0-----:R-:W2:Y:S05]  /*0170*/  LDG.E R9, desc[UR8][R6.64] ;  /* 0x0000000806097981 */ /* 0x001eaa000c1e1900 */
[----:B------:R-:W2:Y:S02]  /*0180*/  LDG.E R4, desc[UR8][R4.64] ;  /* 0x0000000804047981 */ /* 0x000ea4000c1e1900 */
[----:B--2---:R-:W-:-:S05]  /*0190*/  IADD3 R9, PT, PT, R4, R9, RZ ;  /* 0x0000000904097210 */ /* 0x004fca0007ffe0ff */
[----:B------:R1:W-:Y:S02]  /*01a0*/  STG.E desc[UR8][R6.64], R9 ;  /* 0x0000000906007986 */ /* 0x0003e4000c101908 */
.L_x_12:
[----:B0-----:R-:W-:Y:S05]  /*01b0*/  BSYNC.RECONVERGENT B0 ;  /* 0x0000000000007941 */ /* 0x001fea0003800200 */
.L_x_11:
[----:B------:R-:W-:Y:S01]  /*01c0*/  BAR.SYNC.DEFER_BLOCKING 0x0 ;  /* 0x0000000000007b1d */ /* 0x000fe20000010000 */
[----:B------:R-:W-:-:S05]  /*01d0*/  UISETP.GE.U32.AND UP0, UPT, UR5, UR6, UPT ;  /* 0x000000060500728c */ /* 0x000fca000bf06070 */
[----:B------:R-:W-:-:S04]  /*01e0*/  UMOV UR4, UR5 ;  /* 0x0000000500047c82 */ /* 0x000fc80008000000 */
[----:B------:R-:W-:Y:S05]  /*01f0*/  BRA.U !UP0, `(.L_x_13) ;  /* 0xfffffffd08bc7547 */ /* 0x000fea000b83ffff */
.L_x_10:
[----:B------:R-:W-:-:S13]  /*0200*/  ISETP.NE.AND P0, PT, R0, RZ, PT ;  /* 0x000000ff0000720c */ /* 0x000fda0003f05270 */
[----:B0-----:R-:W-:Y:S05]  /*0210*/  @P0 EXIT ;  /* 0x000000000000094d */ /* 0x001fea0003800000 */
[----:B------:R-:W2:Y:S01]  /*0220*/  LDG.E R3, desc[UR8][R2.64] ;  /* 0x0000000802037981 */ /* 0x000ea2000c1e1900 */
[----:B------:R-:W0:Y:S02]  /*0230*/  LDC.64 R4, c[0x0][0x388] ;  /* 0x0000e200ff047b82 */ /* 0x000e240000000a00 */
[----:B0-----:R-:W-:-:S05]  /*0240*/  IMAD.WIDE.U32 R4, R11, 0x4, R4 ;  /* 0x000000040b047825 */ /* 0x001fca00078e0004 */
[----:B--2---:R-:W-:Y:S01]  /*0250*/  STG.E desc[UR8][R4.64], R3 ;  /* 0x0000000304007986 */ /* 0x004fe2000c101908 */
[----:B------:R-:W-:Y:S05]  /*0260*/  EXIT ;  /* 0x000000000000794d */ /* 0x000fea0003800000 */
.L_x_14:
        /* <DEDUP_REMOVED lines=9> */
.L_x_17:


//--------------------- .nv.shared.reserved.0     --------------------------
	.section	.nv.shared.reserved.0,"aw",@nobits
	.weak		__nv_reservedSMEM_offset_0_alias
	.size		__nv_reservedSMEM_offset_0_alias, 0, 64
	.other		__nv_reservedSMEM_offset_0_alias,@"STO_CUDA_RESERVED_SHARED STV_DEFAULT"
__nv_reservedSMEM_offset_0_alias:
	.zero		0
	.zero		64


//--------------------- .nv.constant0._Z6warmupPiS_i --------------------------
	.section	.nv.constant0._Z6warmupPiS_i,"a",@progbits
	.sectionflags	@""
	.align	4
.nv.constant0._Z6warmupPiS_i:
	.zero		916


//--------------------- .nv.constant0._Z16reduceNeighboredPiS_i --------------------------
	.section	.nv.constant0._Z16reduceNeighboredPiS_i,"a",@progbits
	.sectionflags	@""
	.align	4
.nv.constant0._Z16reduceNeighboredPiS_i:
	.zero		916


//--------------------- .nv.constant0._Z20reduceNeighboredLessPiS_i --------------------------
	.section	.nv.constant0._Z20reduceNeighboredLessPiS_i,"a",@progbits
	.sectionflags	@""
	.align	4
.nv.constant0._Z20reduceNeighboredLessPiS_i:
	.zero		916


//--------------------- SYMBOLS --------------------------

	.type		.nv.reservedSmem.offset0,@object
	.size		.nv.reservedSmem.offset0,0x4
